//
// Generated by NVIDIA NVVM Compiler
//
// Compiler Build ID: CL-36424714
// Cuda compilation tools, release 13.0, V13.0.88
// Based on NVVM 20.0.0
//

.version 9.0
.target sm_100
.address_size 64

	// .globl	addOneKernel

.visible .entry addOneKernel(
	.param .u64 .ptr .align 1 addOneKernel_param_0,
	.param .u64 addOneKernel_param_1
)
{
	.reg .pred 	%p<2>;
	.reg .b16 	%rs<3>;
	.reg .b32 	%r<5>;
	.reg .b64 	%rd<6>;

	ld.param.u64 	%rd2, [addOneKernel_param_0];
	ld.param.u64 	%rd3, [addOneKernel_param_1];
	mov.u32 	%r1, %ctaid.x;
	mov.u32 	%r2, %ntid.x;
	mov.u32 	%r3, %tid.x;
	mad.lo.s32 	%r4, %r1, %r2, %r3;
	cvt.u64.u32 	%rd1, %r4;
	setp.le.u64 	%p1, %rd3, %rd1;
	@%p1 bra 	$L__BB0_2;
	cvta.to.global.u64 	%rd4, %rd2;
	add.s64 	%rd5, %rd4, %rd1;
	ld.global.u8 	%rs1, [%rd5];
	add.s16 	%rs2, %rs1, 1;
	st.global.u8 	[%rd5], %rs2;
$L__BB0_2:
	ret;

}


// ===== COMPILED SASS (sm_100) =====

	.target	sm_100

	.elftype	@"ET_EXEC"


//--------------------- .note.nv.tkinfo           --------------------------
	.section	.note.nv.tkinfo,"",@"SHT_NOTE"
	.sectionflags	@"SHF_NOTE_NV_TKINFO"
	.tkinfo
        /*0018*/ 	.word	0x00000002
        /*0030*/ 	.string	""
        /*0030*/ 	.string	"ptxas"
        /*0030*/ 	.string	"Cuda compilation tools, release 13.0, V13.0.88"
        /*0030*/ 	.string	"Build cuda_13.0.r13.0/compiler.36424714_0"
        /*0030*/ 	.string	"-arch sm_100 -m 64 "



//--------------------- .note.nv.cuinfo           --------------------------
	.section	.note.nv.cuinfo,"",@"SHT_NOTE"
	.sectionflags	@"SHF_NOTE_NV_CUINFO"
        /*0018*/ 	.short	0x0002
        /*001a*/ 	.short	0x0064
        /*001c*/ 	.short	0x0082
	.zero		2


//--------------------- .nv.info                  --------------------------
	.section	.nv.info,"",@"SHT_CUDA_INFO"
	.align	4


	//----- nvinfo : EIATTR_REGCOUNT
	.align		4
        /*0000*/ 	.byte	0x04, 0x2f
        /*0002*/ 	.short	(.L_1 - .L_0)
	.align		4
.L_0:
        /*0004*/ 	.word	index@(addOneKernel)
        /*0008*/ 	.word	0x00000008


	//----- nvinfo : EIATTR_FRAME_SIZE
	.align		4
.L_1:
        /*000c*/ 	.byte	0x04, 0x11
        /*000e*/ 	.short	(.L_3 - .L_2)
	.align		4
.L_2:
        /*0010*/ 	.word	index@(addOneKernel)
        /*0014*/ 	.word	0x00000000


	//----- nvinfo : EIATTR_MIN_STACK_SIZE
	.align		4
.L_3:
        /*0018*/ 	.byte	0x04, 0x12
        /*001a*/ 	.short	(.L_5 - .L_4)
	.align		4
.L_4:
        /*001c*/ 	.word	index@(addOneKernel)
        /*0020*/ 	.word	0x00000000
.L_5:


//--------------------- .nv.compat                --------------------------
	.section	.nv.compat,"",@"SHT_CUDA_COMPAT_INFO"
	.align	4
        /*0000*/ 	.byte	0x02, 0x09, 0x00, 0x00, 0x02, 0x02, 0x01, 0x00, 0x02, 0x05, 0x05, 0x00, 0x03, 0x07, 0x01, 0x01
        /*0010*/ 	.byte	0x02, 0x03, 0x00, 0x00, 0x02, 0x06, 0x01, 0x00, 0x04, 0x0b, 0x08, 0x00, 0x09, 0x00, 0x00, 0x00
        /*0020*/ 	.byte	0x00, 0x00, 0x00, 0x00


//--------------------- .nv.info.addOneKernel     --------------------------
	.section	.nv.info.addOneKernel,"",@"SHT_CUDA_INFO"
	.sectionflags	@""
	.align	4


	//----- nvinfo : EIATTR_CUDA_API_VERSION
	.align		4
        /*0000*/ 	.byte	0x04, 0x37
        /*0002*/ 	.short	(.L_7 - .L_6)
.L_6:
        /*0004*/ 	.word	0x00000082


	//----- nvinfo : EIATTR_KPARAM_INFO
	.align		4
.L_7:
        /*0008*/ 	.byte	0x04, 0x17
        /*000a*/ 	.short	(.L_9 - .L_8)
.L_8:
        /*000c*/ 	.word	0x00000000
        /*0010*/ 	.short	0x0001
        /*0012*/ 	.short	0x0008
        /*0014*/ 	.byte	0x00, 0xf0, 0x21, 0x00


	//----- nvinfo : EIATTR_KPARAM_INFO
	.align		4
.L_9:
        /*0018*/ 	.byte	0x04, 0x17
        /*001a*/ 	.short	(.L_11 - .L_10)
.L_10:
        /*001c*/ 	.word	0x00000000
        /*0020*/ 	.short	0x0000
        /*0022*/ 	.short	0x0000
        /*0024*/ 	.byte	0x00, 0xf5, 0x21, 0x00


	//----- nvinfo : EIATTR_SPARSE_MMA_MASK
	.align		4
.L_11:
        /*0028*/ 	.byte	0x03, 0x50
        /*002a*/ 	.short	0x0000


	//----- nvinfo : EIATTR_MAXREG_COUNT
	.align		4
        /*002c*/ 	.byte	0x03, 0x1b
        /*002e*/ 	.short	0x00ff


	//----- nvinfo : EIATTR_MERCURY_ISA_VERSION
	.align		4
        /*0030*/ 	.byte	0x03, 0x5f
        /*0032*/ 	.short	0x0101


	//----- nvinfo : EIATTR_VRC_CTA_INIT_COUNT
	.align		4
        /*0034*/ 	.byte	0x02, 0x4a
	.zero		1
	.zero		1


	//----- nvinfo : EIATTR_EXIT_INSTR_OFFSETS
	.align		4
        /*0038*/ 	.byte	0x04, 0x1c
        /*003a*/ 	.short	(.L_13 - .L_12)


	//   ....[0]....
.L_12:
        /*003c*/ 	.word	0x00000080


	//   ....[1]....
        /*0040*/ 	.word	0x00000100


	//----- nvinfo : EIATTR_CBANK_PARAM_SIZE
	.align		4
.L_13:
        /*0044*/ 	.byte	0x03, 0x19
        /*0046*/ 	.short	0x0010


	//----- nvinfo : EIATTR_PARAM_CBANK
	.align		4
        /*0048*/ 	.byte	0x04, 0x0a
        /*004a*/ 	.short	(.L_15 - .L_14)
	.align		4
.L_14:
        /*004c*/ 	.word	index@(.nv.constant0.addOneKernel)
        /*0050*/ 	.short	0x0380
        /*0052*/ 	.short	0x0010


	//----- nvinfo : EIATTR_SW_WAR
	.align		4
.L_15:
        /*0054*/ 	.byte	0x04, 0x36
        /*0056*/ 	.short	(.L_17 - .L_16)
.L_16:
        /*0058*/ 	.word	0x00000008
.L_17:


//--------------------- .nv.callgraph             --------------------------
	.section	.nv.callgraph,"",@"SHT_CUDA_CALLGRAPH"
	.align	4
	.sectionentsize	8
	.align		4
        /*0000*/ 	.word	0x00000000
	.align		4
        /*0004*/ 	.word	0xffffffff
	.align		4
        /*0008*/ 	.word	0x00000000
	.align		4
        /*000c*/ 	.word	0xfffffffe
	.align		4
        /*0010*/ 	.word	0x00000000
	.align		4
        /*0014*/ 	.word	0xfffffffd
	.align		4
        /*0018*/ 	.word	0x00000000
	.align		4
        /*001c*/ 	.word	0xfffffffc


//--------------------- .text.addOneKernel        --------------------------
	.section	.text.addOneKernel,"ax",@progbits
	.align	128
        .global         addOneKernel
        .type           addOneKernel,@function
        .size           addOneKernel,(.L_x_1 - addOneKernel)
        .other          addOneKernel,@"STO_CUDA_ENTRY STV_DEFAULT"
addOneKernel:
.text.addOneKernel:
[----:B------:R-:W-:Y:S01]  /*0000*/  LDC R1, c[0x0][0x37c] ;  /* 0x0000df00ff017b82 */ /* 0x000fe20000000800 */
[----:B------:R-:W0:Y:S07]  /*0010*/  S2R R3, SR_TID.X ;  /* 0x0000000000037919 */ /* 0x000e2e0000002100 */
[----:B------:R-:W0:Y:S01]  /*0020*/  S2UR UR4, SR_CTAID.X ;  /* 0x00000000000479c3 */ /* 0x000e220000002500 */
[----:B------:R-:W1:Y:S07]  /*0030*/  LDCU.64 UR6, c[0x0][0x388] ;  /* 0x00007100ff0677ac */ /* 0x000e6e0008000a00 */
[----:B------:R-:W0:Y:S02]  /*0040*/  LDC R2, c[0x0][0x360] ;  /* 0x0000d800ff027b82 */ /* 0x000e240000000800 */
[----:B0-----:R-:W-:-:S05]  /*0050*/  IMAD R2, R2, UR4, R3 ;  /* 0x0000000402027c24 */ /* 0x001fca000f8e0203 */
[----:B-1----:R-:W-:-:S04]  /*0060*/  ISETP.GE.U32.AND P0, PT, R2, UR6, PT ;  /* 0x0000000602007c0c */ /* 0x002fc8000bf06070 */
[----:B------:R-:W-:-:S13]  /*0070*/  ISETP.GE.U32.AND.EX P0, PT, RZ, UR7, PT, P0 ;  /* 0x00000007ff007c0c */ /* 0x000fda000bf06100 */
[----:B------:R-:W-:Y:S05]  /*0080*/  @P0 EXIT ;  /* 0x000000000000094d */ /* 0x000fea0003800000 */
[----:B------:R-:W0:Y:S01]  /*0090*/  LDCU.64 UR6, c[0x0][0x380] ;  /* 0x00007000ff0677ac */ /* 0x000e220008000a00 */
[----:B------:R-:W1:Y:S01]  /*00a0*/  LDCU.64 UR4, c[0x0][0x358] ;  /* 0x00006b00ff0477ac */ /* 0x000e620008000a00 */
[----:B0-----:R-:W-:-:S05]  /*00b0*/  IADD3 R2, P0, PT, R2, UR6, RZ ;  /* 0x0000000602027c10 */ /* 0x001fca000ff1e0ff */
[----:B------:R-:W-:-:S05]  /*00c0*/  IMAD.X R3, RZ, RZ, UR7, P0 ;  /* 0x00000007ff037e24 */ /* 0x000fca00080e06ff */
[----:B-1----:R-:W2:Y:S02]  /*00d0*/  LDG.E.U8 R0, desc[UR4][R2.64] ;  /* 0x0000000402007981 */ /* 0x002ea4000c1e1100 */
[----:B--2---:R-:W-:-:S05]  /*00e0*/  VIADD R5, R0, 0x1 ;  /* 0x0000000100057836 */ /* 0x004fca0000000000 */
[----:B------:R-:W-:Y:S01]  /*00f0*/  STG.E.U8 desc[UR4][R2.64], R5 ;  /* 0x0000000502007986 */ /* 0x000fe2000c101104 */
[----:B------:R-:W-:Y:S05]  /*0100*/  EXIT ;  /* 0x000000000000794d */ /* 0x000fea0003800000 */
.L_x_0:
[----:B------:R-:W-:-:S00]  /*0110*/  BRA `(.L_x_0) ;  /* 0xfffffffc00fc7947 */ /* 0x000fc0000383ffff */
[----:B------:R-:W-:-:S00]  /*0120*/  NOP ;  /* 0x0000000000007918 */ /* 0x000fc00000000000 */
        /* <DEDUP_REMOVED lines=13> */
.L_x_1:


//--------------------- .nv.shared.reserved.0     --------------------------
	.section	.nv.shared.reserved.0,"aw",@nobits
	.weak		__nv_reservedSMEM_offset_0_alias
	.size		__nv_reservedSMEM_offset_0_alias, 0, 64
	.other		__nv_reservedSMEM_offset_0_alias,@"STO_CUDA_RESERVED_SHARED STV_DEFAULT"
__nv_reservedSMEM_offset_0_alias:
	.zero		0
	.zero		64


//--------------------- .nv.constant0.addOneKernel --------------------------
	.section	.nv.constant0.addOneKernel,"a",@progbits
	.sectionflags	@""
	.align	4
.nv.constant0.addOneKernel:
	.zero		912


//--------------------- SYMBOLS --------------------------

	.type		.nv.reservedSmem.offset0,@object
	.size		.nv.reservedSmem.offset0,0x4
